//
// Generated by NVIDIA NVVM Compiler
//
// Compiler Build ID: CL-36424714
// Cuda compilation tools, release 13.0, V13.0.88
// Based on NVVM 20.0.0
//

.version 9.0
.target sm_100
.address_size 64

	// .globl	_Z13kernel_mulMatPKiS0_Piiiii

.visible .entry _Z13kernel_mulMatPKiS0_Piiiii(
	.param .u64 .ptr .align 1 _Z13kernel_mulMatPKiS0_Piiiii_param_0,
	.param .u64 .ptr .align 1 _Z13kernel_mulMatPKiS0_Piiiii_param_1,
	.param .u64 .ptr .align 1 _Z13kernel_mulMatPKiS0_Piiiii_param_2,
	.param .u32 _Z13kernel_mulMatPKiS0_Piiiii_param_3,
	.param .u32 _Z13kernel_mulMatPKiS0_Piiiii_param_4,
	.param .u32 _Z13kernel_mulMatPKiS0_Piiiii_param_5,
	.param .u32 _Z13kernel_mulMatPKiS0_Piiiii_param_6
)
{
	.reg .pred 	%p<5>;
	.reg .b32 	%r<76>;
	.reg .b64 	%rd<30>;

	ld.param.u64 	%rd3, [_Z13kernel_mulMatPKiS0_Piiiii_param_0];
	ld.param.u64 	%rd4, [_Z13kernel_mulMatPKiS0_Piiiii_param_1];
	ld.param.u64 	%rd5, [_Z13kernel_mulMatPKiS0_Piiiii_param_2];
	ld.param.u32 	%r14, [_Z13kernel_mulMatPKiS0_Piiiii_param_3];
	ld.param.u32 	%r15, [_Z13kernel_mulMatPKiS0_Piiiii_param_6];
	mov.u32 	%r16, %ctaid.y;
	mov.u32 	%r17, %ntid.y;
	mov.u32 	%r18, %tid.y;
	mad.lo.s32 	%r1, %r16, %r17, %r18;
	mov.u32 	%r19, %ctaid.x;
	mov.u32 	%r20, %ntid.x;
	mov.u32 	%r21, %tid.x;
	mad.lo.s32 	%r2, %r19, %r20, %r21;
	setp.ge.s32 	%p1, %r1, %r14;
	setp.ge.s32 	%p2, %r2, %r15;
	or.pred  	%p3, %p1, %p2;
	@%p3 bra 	$L__BB0_4;
	mul.lo.s32 	%r23, %r14, %r1;
	mul.lo.s32 	%r3, %r23, %r15;
	mul.lo.s32 	%r4, %r15, %r14;
	shl.b32 	%r5, %r4, 4;
	cvta.to.global.u64 	%rd6, %rd3;
	add.s64 	%rd1, %rd6, 32;
	cvta.to.global.u64 	%rd2, %rd4;
	mov.b32 	%r74, 0;
	mul.wide.s32 	%rd11, %r4, 4;
	mov.u32 	%r72, %r3;
	mov.u32 	%r73, %r2;
	mov.u32 	%r75, %r74;
$L__BB0_2:
	mul.wide.s32 	%rd7, %r72, 4;
	add.s64 	%rd8, %rd1, %rd7;
	ld.global.u32 	%r24, [%rd8+-32];
	mul.wide.s32 	%rd9, %r73, 4;
	add.s64 	%rd10, %rd2, %rd9;
	ld.global.u32 	%r25, [%rd10];
	mad.lo.s32 	%r26, %r25, %r24, %r75;
	ld.global.u32 	%r27, [%rd8+-28];
	add.s64 	%rd12, %rd10, %rd11;
	ld.global.u32 	%r28, [%rd12];
	mad.lo.s32 	%r29, %r28, %r27, %r26;
	ld.global.u32 	%r30, [%rd8+-24];
	add.s64 	%rd13, %rd12, %rd11;
	ld.global.u32 	%r31, [%rd13];
	mad.lo.s32 	%r32, %r31, %r30, %r29;
	ld.global.u32 	%r33, [%rd8+-20];
	add.s64 	%rd14, %rd13, %rd11;
	ld.global.u32 	%r34, [%rd14];
	mad.lo.s32 	%r35, %r34, %r33, %r32;
	ld.global.u32 	%r36, [%rd8+-16];
	add.s64 	%rd15, %rd14, %rd11;
	ld.global.u32 	%r37, [%rd15];
	mad.lo.s32 	%r38, %r37, %r36, %r35;
	ld.global.u32 	%r39, [%rd8+-12];
	add.s64 	%rd16, %rd15, %rd11;
	ld.global.u32 	%r40, [%rd16];
	mad.lo.s32 	%r41, %r40, %r39, %r38;
	ld.global.u32 	%r42, [%rd8+-8];
	add.s64 	%rd17, %rd16, %rd11;
	ld.global.u32 	%r43, [%rd17];
	mad.lo.s32 	%r44, %r43, %r42, %r41;
	ld.global.u32 	%r45, [%rd8+-4];
	add.s64 	%rd18, %rd17, %rd11;
	ld.global.u32 	%r46, [%rd18];
	mad.lo.s32 	%r47, %r46, %r45, %r44;
	ld.global.u32 	%r48, [%rd8];
	add.s64 	%rd19, %rd18, %rd11;
	ld.global.u32 	%r49, [%rd19];
	mad.lo.s32 	%r50, %r49, %r48, %r47;
	ld.global.u32 	%r51, [%rd8+4];
	add.s64 	%rd20, %rd19, %rd11;
	ld.global.u32 	%r52, [%rd20];
	mad.lo.s32 	%r53, %r52, %r51, %r50;
	ld.global.u32 	%r54, [%rd8+8];
	add.s64 	%rd21, %rd20, %rd11;
	ld.global.u32 	%r55, [%rd21];
	mad.lo.s32 	%r56, %r55, %r54, %r53;
	ld.global.u32 	%r57, [%rd8+12];
	add.s64 	%rd22, %rd21, %rd11;
	ld.global.u32 	%r58, [%rd22];
	mad.lo.s32 	%r59, %r58, %r57, %r56;
	ld.global.u32 	%r60, [%rd8+16];
	add.s64 	%rd23, %rd22, %rd11;
	ld.global.u32 	%r61, [%rd23];
	mad.lo.s32 	%r62, %r61, %r60, %r59;
	ld.global.u32 	%r63, [%rd8+20];
	add.s64 	%rd24, %rd23, %rd11;
	ld.global.u32 	%r64, [%rd24];
	mad.lo.s32 	%r65, %r64, %r63, %r62;
	ld.global.u32 	%r66, [%rd8+24];
	add.s64 	%rd25, %rd24, %rd11;
	ld.global.u32 	%r67, [%rd25];
	mad.lo.s32 	%r68, %r67, %r66, %r65;
	ld.global.u32 	%r69, [%rd8+28];
	add.s64 	%rd26, %rd25, %rd11;
	ld.global.u32 	%r70, [%rd26];
	mad.lo.s32 	%r75, %r70, %r69, %r68;
	add.s32 	%r74, %r74, 16;
	add.s32 	%r73, %r73, %r5;
	add.s32 	%r72, %r72, 16;
	setp.ne.s32 	%p4, %r74, 2000;
	@%p4 bra 	$L__BB0_2;
	add.s32 	%r71, %r3, %r2;
	cvta.to.global.u64 	%rd27, %rd5;
	mul.wide.s32 	%rd28, %r71, 4;
	add.s64 	%rd29, %rd27, %rd28;
	st.global.u32 	[%rd29], %r75;
$L__BB0_4:
	ret;

}


// ===== COMPILED SASS (sm_100) =====

	.target	sm_100

	.elftype	@"ET_EXEC"


//--------------------- .note.nv.tkinfo           --------------------------
	.section	.note.nv.tkinfo,"",@"SHT_NOTE"
	.sectionflags	@"SHF_NOTE_NV_TKINFO"
	.tkinfo
        /*0018*/ 	.word	0x00000002
        /*0030*/ 	.string	""
        /*0030*/ 	.string	"ptxas"
        /*0030*/ 	.string	"Cuda compilation tools, release 13.0, V13.0.88"
        /*0030*/ 	.string	"Build cuda_13.0.r13.0/compiler.36424714_0"
        /*0030*/ 	.string	"-arch sm_100 -m 64 "



//--------------------- .note.nv.cuinfo           --------------------------
	.section	.note.nv.cuinfo,"",@"SHT_NOTE"
	.sectionflags	@"SHF_NOTE_NV_CUINFO"
        /*0018*/ 	.short	0x0002
        /*001a*/ 	.short	0x0064
        /*001c*/ 	.short	0x0082
	.zero		2


//--------------------- .nv.info                  --------------------------
	.section	.nv.info,"",@"SHT_CUDA_INFO"
	.align	4


	//----- nvinfo : EIATTR_REGCOUNT
	.align		4
        /*0000*/ 	.byte	0x04, 0x2f
        /*0002*/ 	.short	(.L_1 - .L_0)
	.align		4
.L_0:
        /*0004*/ 	.word	index@(_Z13kernel_mulMatPKiS0_Piiiii)
        /*0008*/ 	.word	0x00000020


	//----- nvinfo : EIATTR_FRAME_SIZE
	.align		4
.L_1:
        /*000c*/ 	.byte	0x04, 0x11
        /*000e*/ 	.short	(.L_3 - .L_2)
	.align		4
.L_2:
        /*0010*/ 	.word	index@(_Z13kernel_mulMatPKiS0_Piiiii)
        /*0014*/ 	.word	0x00000000


	//----- nvinfo : EIATTR_MIN_STACK_SIZE
	.align		4
.L_3:
        /*0018*/ 	.byte	0x04, 0x12
        /*001a*/ 	.short	(.L_5 - .L_4)
	.align		4
.L_4:
        /*001c*/ 	.word	index@(_Z13kernel_mulMatPKiS0_Piiiii)
        /*0020*/ 	.word	0x00000000
.L_5:


//--------------------- .nv.compat                --------------------------
	.section	.nv.compat,"",@"SHT_CUDA_COMPAT_INFO"
	.align	4
        /*0000*/ 	.byte	0x02, 0x09, 0x00, 0x00, 0x02, 0x02, 0x01, 0x00, 0x02, 0x05, 0x05, 0x00, 0x03, 0x07, 0x01, 0x01
        /*0010*/ 	.byte	0x02, 0x03, 0x00, 0x00, 0x02, 0x06, 0x01, 0x00, 0x04, 0x0b, 0x08, 0x00, 0x09, 0x00, 0x00, 0x00
        /*0020*/ 	.byte	0x00, 0x00, 0x00, 0x00


//--------------------- .nv.info._Z13kernel_mulMatPKiS0_Piiiii --------------------------
	.section	.nv.info._Z13kernel_mulMatPKiS0_Piiiii,"",@"SHT_CUDA_INFO"
	.sectionflags	@""
	.align	4


	//----- nvinfo : EIATTR_CUDA_API_VERSION
	.align		4
        /*0000*/ 	.byte	0x04, 0x37
        /*0002*/ 	.short	(.L_7 - .L_6)
.L_6:
        /*0004*/ 	.word	0x00000082


	//----- nvinfo : EIATTR_KPARAM_INFO
	.align		4
.L_7:
        /*0008*/ 	.byte	0x04, 0x17
        /*000a*/ 	.short	(.L_9 - .L_8)
.L_8:
        /*000c*/ 	.word	0x00000000
        /*0010*/ 	.short	0x0006
        /*0012*/ 	.short	0x0024
        /*0014*/ 	.byte	0x00, 0xf0, 0x11, 0x00


	//----- nvinfo : EIATTR_KPARAM_INFO
	.align		4
.L_9:
        /*0018*/ 	.byte	0x04, 0x17
        /*001a*/ 	.short	(.L_11 - .L_10)
.L_10:
        /*001c*/ 	.word	0x00000000
        /*0020*/ 	.short	0x0005
        /*0022*/ 	.short	0x0020
        /*0024*/ 	.byte	0x00, 0xf0, 0x11, 0x00


	//----- nvinfo : EIATTR_KPARAM_INFO
	.align		4
.L_11:
        /*0028*/ 	.byte	0x04, 0x17
        /*002a*/ 	.short	(.L_13 - .L_12)
.L_12:
        /*002c*/ 	.word	0x00000000
        /*0030*/ 	.short	0x0004
        /*0032*/ 	.short	0x001c
        /*0034*/ 	.byte	0x00, 0xf0, 0x11, 0x00


	//----- nvinfo : EIATTR_KPARAM_INFO
	.align		4
.L_13:
        /*0038*/ 	.byte	0x04, 0x17
        /*003a*/ 	.short	(.L_15 - .L_14)
.L_14:
        /*003c*/ 	.word	0x00000000
        /*0040*/ 	.short	0x0003
        /*0042*/ 	.short	0x0018
        /*0044*/ 	.byte	0x00, 0xf0, 0x11, 0x00


	//----- nvinfo : EIATTR_KPARAM_INFO
	.align		4
.L_15:
        /*0048*/ 	.byte	0x04, 0x17
        /*004a*/ 	.short	(.L_17 - .L_16)
.L_16:
        /*004c*/ 	.word	0x00000000
        /*0050*/ 	.short	0x0002
        /*0052*/ 	.short	0x0010
        /*0054*/ 	.byte	0x00, 0xf5, 0x21, 0x00


	//----- nvinfo : EIATTR_KPARAM_INFO
	.align		4
.L_17:
        /*0058*/ 	.byte	0x04, 0x17
        /*005a*/ 	.short	(.L_19 - .L_18)
.L_18:
        /*005c*/ 	.word	0x00000000
        /*0060*/ 	.short	0x0001
        /*0062*/ 	.short	0x0008
        /*0064*/ 	.byte	0x00, 0xf5, 0x21, 0x00


	//----- nvinfo : EIATTR_KPARAM_INFO
	.align		4
.L_19:
        /*0068*/ 	.byte	0x04, 0x17
        /*006a*/ 	.short	(.L_21 - .L_20)
.L_20:
        /*006c*/ 	.word	0x00000000
        /*0070*/ 	.short	0x0000
        /*0072*/ 	.short	0x0000
        /*0074*/ 	.byte	0x00, 0xf5, 0x21, 0x00


	//----- nvinfo : EIATTR_SPARSE_MMA_MASK
	.align		4
.L_21:
        /*0078*/ 	.byte	0x03, 0x50
        /*007a*/ 	.short	0x0000


	//----- nvinfo : EIATTR_MAXREG_COUNT
	.align		4
        /*007c*/ 	.byte	0x03, 0x1b
        /*007e*/ 	.short	0x00ff


	//----- nvinfo : EIATTR_MERCURY_ISA_VERSION
	.align		4
        /*0080*/ 	.byte	0x03, 0x5f
        /*0082*/ 	.short	0x0101


	//----- nvinfo : EIATTR_VRC_CTA_INIT_COUNT
	.align		4
        /*0084*/ 	.byte	0x02, 0x4a
	.zero		1
	.zero		1


	//----- nvinfo : EIATTR_EXIT_INSTR_OFFSETS
	.align		4
        /*0088*/ 	.byte	0x04, 0x1c
        /*008a*/ 	.short	(.L_23 - .L_22)


	//   ....[0]....
.L_22:
        /*008c*/ 	.word	0x000000d0


	//   ....[1]....
        /*0090*/ 	.word	0x00000650


	//----- nvinfo : EIATTR_CBANK_PARAM_SIZE
	.align		4
.L_23:
        /*0094*/ 	.byte	0x03, 0x19
        /*0096*/ 	.short	0x0028


	//----- nvinfo : EIATTR_PARAM_CBANK
	.align		4
        /*0098*/ 	.byte	0x04, 0x0a
        /*009a*/ 	.short	(.L_25 - .L_24)
	.align		4
.L_24:
        /*009c*/ 	.word	index@(.nv.constant0._Z13kernel_mulMatPKiS0_Piiiii)
        /*00a0*/ 	.short	0x0380
        /*00a2*/ 	.short	0x0028


	//----- nvinfo : EIATTR_SW_WAR
	.align		4
.L_25:
        /*00a4*/ 	.byte	0x04, 0x36
        /*00a6*/ 	.short	(.L_27 - .L_26)
.L_26:
        /*00a8*/ 	.word	0x00000008
.L_27:


//--------------------- .nv.callgraph             --------------------------
	.section	.nv.callgraph,"",@"SHT_CUDA_CALLGRAPH"
	.align	4
	.sectionentsize	8
	.align		4
        /*0000*/ 	.word	0x00000000
	.align		4
        /*0004*/ 	.word	0xffffffff
	.align		4
        /*0008*/ 	.word	0x00000000
	.align		4
        /*000c*/ 	.word	0xfffffffe
	.align		4
        /*0010*/ 	.word	0x00000000
	.align		4
        /*0014*/ 	.word	0xfffffffd
	.align		4
        /*0018*/ 	.word	0x00000000
	.align		4
        /*001c*/ 	.word	0xfffffffc


//--------------------- .text._Z13kernel_mulMatPKiS0_Piiiii --------------------------
	.section	.text._Z13kernel_mulMatPKiS0_Piiiii,"ax",@progbits
	.align	128
        .global         _Z13kernel_mulMatPKiS0_Piiiii
        .type           _Z13kernel_mulMatPKiS0_Piiiii,@function
        .size           _Z13kernel_mulMatPKiS0_Piiiii,(.L_x_2 - _Z13kernel_mulMatPKiS0_Piiiii)
        .other          _Z13kernel_mulMatPKiS0_Piiiii,@"STO_CUDA_ENTRY STV_DEFAULT"
_Z13kernel_mulMatPKiS0_Piiiii:
.text._Z13kernel_mulMatPKiS0_Piiiii:
[----:B------:R-:W-:Y:S01]  /*0000*/  LDC R1, c[0x0][0x37c] ;  /* 0x0000df00ff017b82 */ /* 0x000fe20000000800 */
[----:B------:R-:W0:Y:S07]  /*0010*/  S2R R5, SR_TID.X ;  /* 0x0000000000057919 */ /* 0x000e2e0000002100 */
[----:B------:R-:W1:Y:S01]  /*0020*/  LDC R3, c[0x0][0x364] ;  /* 0x0000d900ff037b82 */ /* 0x000e620000000800 */
[----:B------:R-:W2:Y:S01]  /*0030*/  LDCU UR10, c[0x0][0x3a4] ;  /* 0x00007480ff0a77ac */ /* 0x000ea20008000800 */
[----:B------:R-:W1:Y:S06]  /*0040*/  S2R R2, SR_TID.Y ;  /* 0x0000000000027919 */ /* 0x000e6c0000002200 */
[----:B------:R-:W0:Y:S08]  /*0050*/  S2UR UR5, SR_CTAID.X ;  /* 0x00000000000579c3 */ /* 0x000e300000002500 */
[----:B------:R-:W0:Y:S08]  /*0060*/  LDC R0, c[0x0][0x360] ;  /* 0x0000d800ff007b82 */ /* 0x000e300000000800 */
[----:B------:R-:W1:Y:S08]  /*0070*/  S2UR UR4, SR_CTAID.Y ;  /* 0x00000000000479c3 */ /* 0x000e700000002600 */
[----:B------:R-:W3:Y:S01]  /*0080*/  LDC R4, c[0x0][0x398] ;  /* 0x0000e600ff047b82 */ /* 0x000ee20000000800 */
[----:B0-----:R-:W-:-:S05]  /*0090*/  IMAD R0, R0, UR5, R5 ;  /* 0x0000000500007c24 */ /* 0x001fca000f8e0205 */
[----:B--2---:R-:W-:Y:S01]  /*00a0*/  ISETP.GE.AND P0, PT, R0, UR10, PT ;  /* 0x0000000a00007c0c */ /* 0x004fe2000bf06270 */
[----:B-1----:R-:W-:-:S05]  /*00b0*/  IMAD R3, R3, UR4, R2 ;  /* 0x0000000403037c24 */ /* 0x002fca000f8e0202 */
[----:B---3--:R-:W-:-:S13]  /*00c0*/  ISETP.GE.OR P0, PT, R3, R4, P0 ;  /* 0x000000040300720c */ /* 0x008fda0000706670 */
[----:B------:R-:W-:Y:S05]  /*00d0*/  @P0 EXIT ;  /* 0x000000000000094d */ /* 0x000fea0003800000 */
[----:B------:R-:W0:Y:S01]  /*00e0*/  LDCU.64 UR6, c[0x0][0x380] ;  /* 0x00007000ff0677ac */ /* 0x000e220008000a00 */
[----:B------:R-:W-:Y:S02]  /*00f0*/  IMAD R2, R4, UR10, RZ ;  /* 0x0000000a04027c24 */ /* 0x000fe4000f8e02ff */
[----:B------:R-:W-:Y:S01]  /*0100*/  HFMA2 R18, -RZ, RZ, 0, 0 ;  /* 0x00000000ff127431 */ /* 0x000fe200000001ff */
[----:B------:R-:W-:Y:S01]  /*0110*/  MOV R5, R0 ;  /* 0x0000000000057202 */ /* 0x000fe20000000f00 */
[----:B------:R-:W1:Y:S01]  /*0120*/  LDCU.64 UR8, c[0x0][0x358] ;  /* 0x00006b00ff0877ac */ /* 0x000e620008000a00 */
[----:B------:R-:W-:Y:S01]  /*0130*/  IMAD R3, R3, R2, RZ ;  /* 0x0000000203037224 */ /* 0x000fe200078e02ff */
[----:B------:R-:W-:-:S04]  /*0140*/  UMOV UR4, URZ ;  /* 0x000000ff00047c82 */ /* 0x000fc80008000000 */
[----:B------:R-:W-:Y:S01]  /*0150*/  MOV R4, R3 ;  /* 0x0000000300047202 */ /* 0x000fe20000000f00 */
[----:B0-----:R-:W-:-:S04]  /*0160*/  UIADD3 UR5, UP0, UPT, UR6, 0x20, URZ ;  /* 0x0000002006057890 */ /* 0x001fc8000ff1e0ff */
[----:B------:R-:W-:-:S12]  /*0170*/  UIADD3.X UR6, UPT, UPT, URZ, UR7, URZ, UP0, !UPT ;  /* 0x00000007ff067290 */ /* 0x000fd800087fe4ff */
.L_x_0:
[----:B------:R-:W0:Y:S01]  /*0180*/  LDC.64 R14, c[0x0][0x388] ;  /* 0x0000e200ff0e7b82 */ /* 0x000e220000000a00 */
[----:B------:R-:W-:Y:S02]  /*0190*/  MOV R12, UR5 ;  /* 0x00000005000c7c02 */ /* 0x000fe40008000f00 */
[----:B------:R-:W-:-:S03]  /*01a0*/  MOV R13, UR6 ;  /* 0x00000006000d7c02 */ /* 0x000fc60008000f00 */
[----:B------:R-:W-:-:S05]  /*01b0*/  IMAD.WIDE R12, R4, 0x4, R12 ;  /* 0x00000004040c7825 */ /* 0x000fca00078e020c */
[----:B-1----:R-:W2:Y:S04]  /*01c0*/  LDG.E R19, desc[UR8][R12.64+-0x20] ;  /* 0xffffe0080c137981 */ /* 0x002ea8000c1e1900 */
[----:B------:R-:W3:Y:S04]  /*01d0*/  LDG.E R6, desc[UR8][R12.64+-0x1c] ;  /* 0xffffe4080c067981 */ /* 0x000ee8000c1e1900 */
[----:B------:R-:W4:Y:S01]  /*01e0*/  LDG.E R9, desc[UR8][R12.64+-0x18] ;  /* 0xffffe8080c097981 */ /* 0x000f22000c1e1900 */
[----:B0-----:R-:W-:-:S03]  /*01f0*/  IMAD.WIDE R14, R5, 0x4, R14 ;  /* 0x00000004050e7825 */ /* 0x001fc600078e020e */
[----:B------:R-:W5:Y:S04]  /*0200*/  LDG.E R10, desc[UR8][R12.64+-0x14] ;  /* 0xffffec080c0a7981 */ /* 0x000f68000c1e1900 */
[----:B------:R0:W2:Y:S01]  /*0210*/  LDG.E R28, desc[UR8][R14.64] ;  /* 0x000000080e1c7981 */ /* 0x0000a2000c1e1900 */
[----:B------:R-:W-:-:S03]  /*0220*/  IMAD.WIDE R24, R2, 0x4, R14 ;  /* 0x0000000402187825 */ /* 0x000fc600078e020e */
[----:B------:R-:W5:Y:S01]  /*0230*/  LDG.E R21, desc[UR8][R12.64+-0x10] ;  /* 0xfffff0080c157981 */ /* 0x000f62000c1e1900 */
[----:B------:R-:W-:-:S03]  /*0240*/  IMAD.WIDE R26, R2, 0x4, R24 ;  /* 0x00000004021a7825 */ /* 0x000fc600078e0218 */
[----:B------:R-:W3:Y:S04]  /*0250*/  LDG.E R7, desc[UR8][R24.64] ;  /* 0x0000000818077981 */ /* 0x000ee8000c1e1900 */
[----:B------:R-:W4:Y:S01]  /*0260*/  LDG.E R8, desc[UR8][R26.64] ;  /* 0x000000081a087981 */ /* 0x000f22000c1e1900 */
[----:B------:R-:W-:-:S03]  /*0270*/  IMAD.WIDE R16, R2, 0x4, R26 ;  /* 0x0000000402107825 */ /* 0x000fc600078e021a */
[----:B------:R-:W5:Y:S01]  /*0280*/  LDG.E R29, desc[UR8][R12.64] ;  /* 0x000000080c1d7981 */ /* 0x000f62000c1e1900 */
[----:B0-----:R-:W-:-:S03]  /*0290*/  IMAD.WIDE R14, R2, 0x4, R16 ;  /* 0x00000004020e7825 */ /* 0x001fc600078e0210 */
[----:B------:R-:W5:Y:S04]  /*02a0*/  LDG.E R11, desc[UR8][R16.64] ;  /* 0x00000008100b7981 */ /* 0x000f68000c1e1900 */
[----:B------:R-:W5:Y:S01]  /*02b0*/  LDG.E R20, desc[UR8][R14.64] ;  /* 0x000000080e147981 */ /* 0x000f62000c1e1900 */
[----:B------:R-:W-:-:S03]  /*02c0*/  IMAD.WIDE R22, R2, 0x4, R14 ;  /* 0x0000000402167825 */ /* 0x000fc600078e020e */
[----:B------:R-:W5:Y:S04]  /*02d0*/  LDG.E R24, desc[UR8][R12.64+-0xc] ;  /* 0xfffff4080c187981 */ /* 0x000f68000c1e1900 */
[----:B------:R0:W5:Y:S04]  /*02e0*/  LDG.E R25, desc[UR8][R22.64] ;  /* 0x0000000816197981 */ /* 0x000168000c1e1900 */
[----:B------:R-:W5:Y:S01]  /*02f0*/  LDG.E R26, desc[UR8][R12.64+-0x8] ;  /* 0xfffff8080c1a7981 */ /* 0x000f62000c1e1900 */
[----:B0-----:R-:W-:-:S05]  /*0300*/  IMAD.WIDE R22, R2, 0x4, R22 ;  /* 0x0000000402167825 */ /* 0x001fca00078e0216 */
[----:B------:R-:W5:Y:S01]  /*0310*/  LDG.E R27, desc[UR8][R22.64] ;  /* 0x00000008161b7981 */ /* 0x000f62000c1e1900 */
[----:B------:R-:W-:-:S04]  /*0320*/  IMAD.WIDE R14, R2, 0x4, R22 ;  /* 0x00000004020e7825 */ /* 0x000fc800078e0216 */
[----:B------:R-:W-:Y:S02]  /*0330*/  IMAD.WIDE R16, R2, 0x4, R14 ;  /* 0x0000000402107825 */ /* 0x000fe400078e020e */
[----:B------:R-:W5:Y:S04]  /*0340*/  LDG.E R14, desc[UR8][R14.64] ;  /* 0x000000080e0e7981 */ /* 0x000f68000c1e1900 */
[----:B------:R-:W5:Y:S04]  /*0350*/  LDG.E R23, desc[UR8][R12.64+-0x4] ;  /* 0xfffffc080c177981 */ /* 0x000f68000c1e1900 */
[----:B------:R-:W5:Y:S01]  /*0360*/  LDG.E R22, desc[UR8][R12.64+0x4] ;  /* 0x000004080c167981 */ /* 0x000f62000c1e1900 */
[----:B--2---:R-:W-:-:S02]  /*0370*/  IMAD R28, R19, R28, R18 ;  /* 0x0000001c131c7224 */ /* 0x004fc400078e0212 */
[----:B------:R-:W-:Y:S02]  /*0380*/  IMAD.WIDE R18, R2, 0x4, R16 ;  /* 0x0000000402127825 */ /* 0x000fe400078e0210 */
[----:B------:R-:W2:Y:S02]  /*0390*/  LDG.E R16, desc[UR8][R16.64] ;  /* 0x0000000810107981 */ /* 0x000ea4000c1e1900 */
[----:B---3--:R-:W-:Y:S02]  /*03a0*/  IMAD R28, R6, R7, R28 ;  /* 0x00000007061c7224 */ /* 0x008fe400078e021c */
[----:B------:R-:W-:Y:S02]  /*03b0*/  IMAD.WIDE R6, R2, 0x4, R18 ;  /* 0x0000000402067825 */ /* 0x000fe400078e0212 */
[----:B------:R0:W3:Y:S02]  /*03c0*/  LDG.E R18, desc[UR8][R18.64] ;  /* 0x0000000812127981 */ /* 0x0000e4000c1e1900 */
[----:B----4-:R-:W-:-:S02]  /*03d0*/  IMAD R28, R9, R8, R28 ;  /* 0x00000008091c7224 */ /* 0x010fc400078e021c */
[----:B------:R-:W-:Y:S01]  /*03e0*/  IMAD.WIDE R8, R2, 0x4, R6 ;  /* 0x0000000402087825 */ /* 0x000fe200078e0206 */
[----:B------:R-:W4:Y:S03]  /*03f0*/  LDG.E R17, desc[UR8][R12.64+0x8] ;  /* 0x000008080c117981 */ /* 0x000f26000c1e1900 */
[----:B-----5:R-:W-:Y:S01]  /*0400*/  IMAD R28, R10, R11, R28 ;  /* 0x0000000b0a1c7224 */ /* 0x020fe200078e021c */
[----:B------:R-:W4:Y:S01]  /*0410*/  LDG.E R6, desc[UR8][R6.64] ;  /* 0x0000000806067981 */ /* 0x000f22000c1e1900 */
[----:B------:R-:W-:-:S03]  /*0420*/  IMAD.WIDE R10, R2, 0x4, R8 ;  /* 0x00000004020a7825 */ /* 0x000fc600078e0208 */
[----:B------:R1:W5:Y:S01]  /*0430*/  LDG.E R15, desc[UR8][R8.64] ;  /* 0x00000008080f7981 */ /* 0x000362000c1e1900 */
[----:B------:R-:W-:Y:S02]  /*0440*/  IMAD R28, R21, R20, R28 ;  /* 0x00000014151c7224 */ /* 0x000fe400078e021c */
[----:B------:R-:W-:Y:S02]  /*0450*/  IMAD.WIDE R20, R2, 0x4, R10 ;  /* 0x0000000402147825 */ /* 0x000fe400078e020a */
[----:B------:R-:W5:Y:S02]  /*0460*/  LDG.E R10, desc[UR8][R10.64] ;  /* 0x000000080a0a7981 */ /* 0x000f64000c1e1900 */
[----:B0-----:R-:W-:Y:S02]  /*0470*/  IMAD R19, R24, R25, R28 ;  /* 0x0000001918137224 */ /* 0x001fe400078e021c */
[----:B------:R-:W5:Y:S01]  /*0480*/  LDG.E R28, desc[UR8][R12.64+0xc] ;  /* 0x00000c080c1c7981 */ /* 0x000f62000c1e1900 */
[----:B------:R-:W-:-:S03]  /*0490*/  IMAD.WIDE R24, R2, 0x4, R20 ;  /* 0x0000000402187825 */ /* 0x000fc600078e0214 */
[----:B------:R-:W5:Y:S01]  /*04a0*/  LDG.E R20, desc[UR8][R20.64] ;  /* 0x0000000814147981 */ /* 0x000f62000c1e1900 */
[----:B-1----:R-:W-:-:S03]  /*04b0*/  IMAD.WIDE R8, R2, 0x4, R24 ;  /* 0x0000000402087825 */ /* 0x002fc600078e0218 */
[----:B------:R-:W5:Y:S04]  /*04c0*/  LDG.E R7, desc[UR8][R24.64] ;  /* 0x0000000818077981 */ /* 0x000f68000c1e1900 */
[----:B------:R-:W5:Y:S01]  /*04d0*/  LDG.E R11, desc[UR8][R12.64+0x18] ;  /* 0x000018080c0b7981 */ /* 0x000f62000c1e1900 */
[----:B------:R-:W-:-:S03]  /*04e0*/  IMAD R26, R26, R27, R19 ;  /* 0x0000001b1a1a7224 */ /* 0x000fc600078e0213 */
[----:B------:R-:W5:Y:S04]  /*04f0*/  LDG.E R19, desc[UR8][R12.64+0x10] ;  /* 0x000010080c137981 */ /* 0x000f68000c1e1900 */
[----:B------:R-:W5:Y:S04]  /*0500*/  LDG.E R27, desc[UR8][R12.64+0x14] ;  /* 0x000014080c1b7981 */ /* 0x000f68000c1e1900 */
[----:B------:R-:W5:Y:S04]  /*0510*/  LDG.E R8, desc[UR8][R8.64] ;  /* 0x0000000808087981 */ /* 0x000f68000c1e1900 */
[----:B------:R-:W5:Y:S01]  /*0520*/  LDG.E R9, desc[UR8][R12.64+0x1c] ;  /* 0x00001c080c097981 */ /* 0x000f62000c1e1900 */
[----:B------:R-:W-:Y:S01]  /*0530*/  IMAD R14, R23, R14, R26 ;  /* 0x0000000e170e7224 */ /* 0x000fe200078e021a */
[----:B------:R-:W-:-:S04]  /*0540*/  UIADD3 UR4, UPT, UPT, UR4, 0x10, URZ ;  /* 0x0000001004047890 */ /* 0x000fc8000fffe0ff */
[----:B------:R-:W-:Y:S01]  /*0550*/  UISETP.NE.AND UP0, UPT, UR4, 0x7d0, UPT ;  /* 0x000007d00400788c */ /* 0x000fe2000bf05270 */
[----:B------:R-:W-:Y:S02]  /*0560*/  LEA R5, R2, R5, 0x4 ;  /* 0x0000000502057211 */ /* 0x000fe400078e20ff */
[----:B------:R-:W-:Y:S01]  /*0570*/  IADD3 R4, PT, PT, R4, 0x10, RZ ;  /* 0x0000001004047810 */ /* 0x000fe20007ffe0ff */
[----:B--2---:R-:W-:-:S04]  /*0580*/  IMAD R29, R29, R16, R14 ;  /* 0x000000101d1d7224 */ /* 0x004fc800078e020e */
[----:B---3--:R-:W-:-:S04]  /*0590*/  IMAD R18, R22, R18, R29 ;  /* 0x0000001216127224 */ /* 0x008fc800078e021d */
[----:B----4-:R-:W-:-:S04]  /*05a0*/  IMAD R6, R17, R6, R18 ;  /* 0x0000000611067224 */ /* 0x010fc800078e0212 */
[----:B-----5:R-:W-:-:S04]  /*05b0*/  IMAD R6, R28, R15, R6 ;  /* 0x0000000f1c067224 */ /* 0x020fc800078e0206 */
[----:B------:R-:W-:-:S04]  /*05c0*/  IMAD R6, R19, R10, R6 ;  /* 0x0000000a13067224 */ /* 0x000fc800078e0206 */
[----:B------:R-:W-:-:S04]  /*05d0*/  IMAD R6, R27, R20, R6 ;  /* 0x000000141b067224 */ /* 0x000fc800078e0206 */
[----:B------:R-:W-:-:S04]  /*05e0*/  IMAD R6, R11, R7, R6 ;  /* 0x000000070b067224 */ /* 0x000fc800078e0206 */
[----:B------:R-:W-:Y:S01]  /*05f0*/  IMAD R18, R9, R8, R6 ;  /* 0x0000000809127224 */ /* 0x000fe200078e0206 */
[----:B------:R-:W-:Y:S06]  /*0600*/  BRA.U UP0, `(.L_x_0) ;  /* 0xfffffff900dc7547 */ /* 0x000fec000b83ffff */
[----:B------:R-:W0:Y:S01]  /*0610*/  LDC.64 R4, c[0x0][0x390] ;  /* 0x0000e400ff047b82 */ /* 0x000e220000000a00 */
[----:B------:R-:W-:-:S05]  /*0620*/  IADD3 R3, PT, PT, R0, R3, RZ ;  /* 0x0000000300037210 */ /* 0x000fca0007ffe0ff */
[----:B0-----:R-:W-:-:S05]  /*0630*/  IMAD.WIDE R2, R3, 0x4, R4 ;  /* 0x0000000403027825 */ /* 0x001fca00078e0204 */
[----:B------:R-:W-:Y:S01]  /*0640*/  STG.E desc[UR8][R2.64], R18 ;  /* 0x0000001202007986 */ /* 0x000fe2000c101908 */
[----:B------:R-:W-:Y:S05]  /*0650*/  EXIT ;  /* 0x000000000000794d */ /* 0x000fea0003800000 */
.L_x_1:
[----:B------:R-:W-:-:S00]  /*0660*/  BRA `(.L_x_1) ;  /* 0xfffffffc00fc7947 */ /* 0x000fc0000383ffff */
[----:B------:R-:W-:-:S00]  /*0670*/  NOP ;  /* 0x0000000000007918 */ /* 0x000fc00000000000 */
        /* <DEDUP_REMOVED lines=8> */
.L_x_2:


//--------------------- .nv.shared.reserved.0     --------------------------
	.section	.nv.shared.reserved.0,"aw",@nobits
	.weak		__nv_reservedSMEM_offset_0_alias
	.size		__nv_reservedSMEM_offset_0_alias, 0, 64
	.other		__nv_reservedSMEM_offset_0_alias,@"STO_CUDA_RESERVED_SHARED STV_DEFAULT"
__nv_reservedSMEM_offset_0_alias:
	.zero		0
	.zero		64


//--------------------- .nv.constant0._Z13kernel_mulMatPKiS0_Piiiii --------------------------
	.section	.nv.constant0._Z13kernel_mulMatPKiS0_Piiiii,"a",@progbits
	.sectionflags	@""
	.align	4
.nv.constant0._Z13kernel_mulMatPKiS0_Piiiii:
	.zero		936


//--------------------- SYMBOLS --------------------------

	.type		.nv.reservedSmem.offset0,@object
	.size		.nv.reservedSmem.offset0,0x4
